	.headerflags	@"EF_CUDA_TEXMODE_UNIFIED EF_CUDA_64BIT_ADDRESS EF_CUDA_ACCELERATORS EF_CUDA_SM90 EF_CUDA_VIRTUAL_SM(EF_CUDA_SM90)"
	.elftype	@"ET_EXEC"


//--------------------- .nv.info                  --------------------------
	.section	.nv.info,"",@"SHT_CUDA_INFO"
	.align	4


	//----- nvinfo : EIATTR_REGCOUNT
	.align		4
        /*0000*/ 	.byte	0x04, 0x2f
        /*0002*/ 	.short	(.L_3 - .L_2)
	.align		4
.L_2:
        /*0004*/ 	.word	index@(triton_poi_fused__native_batch_norm_legit_no_training_hardtanh_3)
        /*0008*/ 	.word	0x00000016


	//----- nvinfo : EIATTR_MIN_STACK_SIZE
	.align		4
.L_3:
        /*000c*/ 	.byte	0x04, 0x12
        /*000e*/ 	.short	(.L_5 - .L_4)
	.align		4
.L_4:
        /*0010*/ 	.word	index@(triton_poi_fused__native_batch_norm_legit_no_training_hardtanh_3)
        /*0014*/ 	.word	0x00000000


	//----- nvinfo : EIATTR_FRAME_SIZE
	.align		4
.L_5:
        /*0018*/ 	.byte	0x04, 0x11
        /*001a*/ 	.short	(.L_7 - .L_6)
	.align		4
.L_6:
        /*001c*/ 	.word	index@(triton_poi_fused__native_batch_norm_legit_no_training_hardtanh_3)
        /*0020*/ 	.word	0x00000000


	//----- nvinfo : EIATTR_MIN_STACK_SIZE
	.align		4
.L_7:
        /*0024*/ 	.byte	0x04, 0x12
        /*0026*/ 	.short	(.L_9 - .L_8)
	.align		4
.L_8:
        /*0028*/ 	.word	index@(triton_poi_fused__native_batch_norm_legit_no_training_hardtanh_3)
        /*002c*/ 	.word	0x00000000
.L_9:


//--------------------- .nv.info.triton_poi_fused__native_batch_norm_legit_no_training_hardtanh_3 --------------------------
	.section	.nv.info.triton_poi_fused__native_batch_norm_legit_no_training_hardtanh_3,"",@"SHT_CUDA_INFO"
	.sectionflags	@""
	.align	4


	//----- nvinfo : EIATTR_CUDA_API_VERSION
	.align		4
        /*0000*/ 	.byte	0x04, 0x37
        /*0002*/ 	.short	(.L_11 - .L_10)
.L_10:
        /*0004*/ 	.word	0x0000007c


	//----- nvinfo : EIATTR_KPARAM_INFO
	.align		4
.L_11:
        /*0008*/ 	.byte	0x04, 0x17
        /*000a*/ 	.short	(.L_13 - .L_12)
.L_12:
        /*000c*/ 	.word	0x00000000
        /*0010*/ 	.short	0x0006
        /*0012*/ 	.short	0x0030
        /*0014*/ 	.byte	0x00, 0xf0, 0x11, 0x00


	//----- nvinfo : EIATTR_KPARAM_INFO
	.align		4
.L_13:
        /*0018*/ 	.byte	0x04, 0x17
        /*001a*/ 	.short	(.L_15 - .L_14)
.L_14:
        /*001c*/ 	.word	0x00000000
        /*0020*/ 	.short	0x0005
        /*0022*/ 	.short	0x0028
        /*0024*/ 	.byte	0x00, 0xf4, 0x21, 0x00


	//----- nvinfo : EIATTR_KPARAM_INFO
	.align		4
.L_15:
        /*0028*/ 	.byte	0x04, 0x17
        /*002a*/ 	.short	(.L_17 - .L_16)
.L_16:
        /*002c*/ 	.word	0x00000000
        /*0030*/ 	.short	0x0004
        /*0032*/ 	.short	0x0020
        /*0034*/ 	.byte	0x00, 0xf4, 0x21, 0x00


	//----- nvinfo : EIATTR_KPARAM_INFO
	.align		4
.L_17:
        /*0038*/ 	.byte	0x04, 0x17
        /*003a*/ 	.short	(.L_19 - .L_18)
.L_18:
        /*003c*/ 	.word	0x00000000
        /*0040*/ 	.short	0x0003
        /*0042*/ 	.short	0x0018
        /*0044*/ 	.byte	0x00, 0xf4, 0x21, 0x00


	//----- nvinfo : EIATTR_KPARAM_INFO
	.align		4
.L_19:
        /*0048*/ 	.byte	0x04, 0x17
        /*004a*/ 	.short	(.L_21 - .L_20)
.L_20:
        /*004c*/ 	.word	0x00000000
        /*0050*/ 	.short	0x0002
        /*0052*/ 	.short	0x0010
        /*0054*/ 	.byte	0x00, 0xf4, 0x21, 0x00


	//----- nvinfo : EIATTR_KPARAM_INFO
	.align		4
.L_21:
        /*0058*/ 	.byte	0x04, 0x17
        /*005a*/ 	.short	(.L_23 - .L_22)
.L_22:
        /*005c*/ 	.word	0x00000000
        /*0060*/ 	.short	0x0001
        /*0062*/ 	.short	0x0008
        /*0064*/ 	.byte	0x00, 0xf4, 0x21, 0x00


	//----- nvinfo : EIATTR_KPARAM_INFO
	.align		4
.L_23:
        /*0068*/ 	.byte	0x04, 0x17
        /*006a*/ 	.short	(.L_25 - .L_24)
.L_24:
        /*006c*/ 	.word	0x00000000
        /*0070*/ 	.short	0x0000
        /*0072*/ 	.short	0x0000
        /*0074*/ 	.byte	0x00, 0xf4, 0x21, 0x00


	//----- nvinfo : EIATTR_SPARSE_MMA_MASK
	.align		4
.L_25:
        /*0078*/ 	.byte	0x03, 0x50
        /*007a*/ 	.short	0x0000


	//----- nvinfo : EIATTR_MAXREG_COUNT
	.align		4
        /*007c*/ 	.byte	0x03, 0x1b
        /*007e*/ 	.short	0x00ff


	//----- nvinfo : EIATTR_EXIT_INSTR_OFFSETS
	.align		4
        /*0080*/ 	.byte	0x04, 0x1c
        /*0082*/ 	.short	(.L_27 - .L_26)


	//   ....[0]....
.L_26:
        /*0084*/ 	.word	0x000004f0


	//   ....[1]....
        /*0088*/ 	.word	0x00000510


	//----- nvinfo : EIATTR_REQNTID
	.align		4
.L_27:
        /*008c*/ 	.byte	0x04, 0x10
        /*008e*/ 	.short	(.L_29 - .L_28)
.L_28:
        /*0090*/ 	.word	0x00000080
        /*0094*/ 	.word	0x00000001
        /*0098*/ 	.word	0x00000001


	//----- nvinfo : EIATTR_CBANK_PARAM_SIZE
	.align		4
.L_29:
        /*009c*/ 	.byte	0x03, 0x19
        /*009e*/ 	.short	0x0034


	//----- nvinfo : EIATTR_PARAM_CBANK
	.align		4
        /*00a0*/ 	.byte	0x04, 0x0a
        /*00a2*/ 	.short	(.L_31 - .L_30)
	.align		4
.L_30:
        /*00a4*/ 	.word	index@(.nv.constant0.triton_poi_fused__native_batch_norm_legit_no_training_hardtanh_3)
        /*00a8*/ 	.short	0x0210
        /*00aa*/ 	.short	0x0034


	//----- nvinfo : EIATTR_SW_WAR
	.align		4
.L_31:
        /*00ac*/ 	.byte	0x04, 0x36
        /*00ae*/ 	.short	(.L_33 - .L_32)
.L_32:
        /*00b0*/ 	.word	0x00000008
.L_33:


//--------------------- .nv.callgraph             --------------------------
	.section	.nv.callgraph,"",@"SHT_CUDA_CALLGRAPH"
	.align	4
	.sectionentsize	8
	.align		4
        /*0000*/ 	.word	0x00000000
	.align		4
        /*0004*/ 	.word	0xffffffff
	.align		4
        /*0008*/ 	.word	0x00000000
	.align		4
        /*000c*/ 	.word	0xfffffffe
	.align		4
        /*0010*/ 	.word	0x00000000
	.align		4
        /*0014*/ 	.word	0xfffffffd
	.align		4
        /*0018*/ 	.word	0x00000000
	.align		4
        /*001c*/ 	.word	0xfffffffc


//--------------------- .nv.constant4             --------------------------
	.section	.nv.constant4,"a",@progbits
	.align	8
	.align		8
.nv.constant4:
        /*0000*/ 	.dword	_$_str
	.align		8
        /*0008*/ 	.dword	_$_str_$_2


//--------------------- .text.triton_poi_fused__native_batch_norm_legit_no_training_hardtanh_3 --------------------------
	.section	.text.triton_poi_fused__native_batch_norm_legit_no_training_hardtanh_3,"ax",@progbits
	.align	128
        .global         triton_poi_fused__native_batch_norm_legit_no_training_hardtanh_3
        .type           triton_poi_fused__native_batch_norm_legit_no_training_hardtanh_3,@function
        .size           triton_poi_fused__native_batch_norm_legit_no_training_hardtanh_3,(.L_x_1 - triton_poi_fused__native_batch_norm_legit_no_training_hardtanh_3)
        .other          triton_poi_fused__native_batch_norm_legit_no_training_hardtanh_3,@"STO_CUDA_ENTRY STV_DEFAULT"
triton_poi_fused__native_batch_norm_legit_no_training_hardtanh_3:
.text.triton_poi_fused__native_batch_norm_legit_no_training_hardtanh_3:
[----:B------:R-:W0:Y:S01]  /*0000*/  LDC R1, c[0x0][0x28] ;  /* 0x00000a00ff017b82 */ /* 0x000e220000000800 */
[----:B------:R-:W1:Y:S07]  /*0010*/  S2R R0, SR_TID.X ;  /* 0x0000000000007919 */ /* 0x000e6e0000002100 */
[----:B------:R-:W2:Y:S01]  /*0020*/  LDC.64 R8, c[0x0][0x220] ;  /* 0x00008800ff087b82 */ /* 0x000ea20000000a00 */
[----:B------:R-:W-:Y:S01]  /*0030*/  ULDC.64 UR4, c[0x0][0x208] ;  /* 0x0000820000047ab9 */ /* 0x000fe20000000a00 */
[----:B------:R-:W3:Y:S06]  /*0040*/  S2R R5, SR_CTAID.X ;  /* 0x0000000000057919 */ /* 0x000eec0000002500 */
[----:B------:R-:W4:Y:S08]  /*0050*/  LDC.64 R14, c[0x0][0x218] ;  /* 0x00008600ff0e7b82 */ /* 0x000f300000000a00 */
[----:B------:R-:W5:Y:S08]  /*0060*/  LDC.64 R12, c[0x0][0x210] ;  /* 0x00008400ff0c7b82 */ /* 0x000f700000000a00 */
[----:B------:R-:W4:Y:S01]  /*0070*/  LDC.64 R16, c[0x0][0x228] ;  /* 0x00008a00ff107b82 */ /* 0x000f220000000a00 */
[----:B-1----:R-:W-:-:S07]  /*0080*/  IMAD.SHL.U32 R0, R0, 0x2, RZ ;  /* 0x0000000200007824 */ /* 0x002fce00078e00ff */
[----:B------:R-:W1:Y:S01]  /*0090*/  LDC.64 R18, c[0x0][0x230] ;  /* 0x00008c00ff127b82 */ /* 0x000e620000000a00 */
[----:B---3--:R-:W-:Y:S02]  /*00a0*/  SHF.R.S32.HI R3, RZ, 0x17, R5 ;  /* 0x00000017ff037819 */ /* 0x008fe40000011405 */
[----:B------:R-:W-:Y:S02]  /*00b0*/  LOP3.LUT R0, R0, 0xfe, RZ, 0xc0, !PT ;  /* 0x000000fe00007812 */ /* 0x000fe400078ec0ff */
[----:B------:R-:W-:-:S03]  /*00c0*/  SGXT R3, R3, 0x1 ;  /* 0x000000010303781a */ /* 0x000fc60000000200 */
[----:B------:R-:W-:Y:S01]  /*00d0*/  IMAD R0, R5, 0x100, R0 ;  /* 0x0000010005007824 */ /* 0x000fe200078e0200 */
[----:B------:R-:W-:-:S04]  /*00e0*/  CS2R R4, SRZ ;  /* 0x0000000000047805 */ /* 0x000fc8000001ff00 */
[----:B------:R-:W-:Y:S02]  /*00f0*/  LEA.HI R3, R3, R0, RZ, 0x2 ;  /* 0x0000000003037211 */ /* 0x000fe400078f10ff */
[----:B------:R-:W-:Y:S02]  /*0100*/  ISETP.GE.AND P0, PT, R0, 0x100, PT ;  /* 0x000001000000780c */ /* 0x000fe40003f06270 */
[--C-:B------:R-:W-:Y:S02]  /*0110*/  SHF.R.S32.HI R2, RZ, 0x2, R3.reuse ;  /* 0x00000002ff027819 */ /* 0x100fe40000011403 */
[----:B------:R-:W-:-:S04]  /*0120*/  SHF.R.S32.HI R3, RZ, 0x1f, R3 ;  /* 0x0000001fff037819 */ /* 0x000fc80000011403 */
[----:B------:R-:W-:-:S04]  /*0130*/  LEA.HI R3, R3, R2, RZ, 0x4 ;  /* 0x0000000203037211 */ /* 0x000fc800078f20ff */
[----:B------:R-:W-:-:S05]  /*0140*/  LOP3.LUT R3, R3, 0xfffffff0, RZ, 0xc0, !PT ;  /* 0xfffffff003037812 */ /* 0x000fca00078ec0ff */
[----:B------:R-:W-:-:S04]  /*0150*/  IMAD.IADD R11, R2, 0x1, -R3 ;  /* 0x00000001020b7824 */ /* 0x000fc800078e0a03 */
[----:B--2---:R-:W-:-:S05]  /*0160*/  IMAD.WIDE R8, R11, 0x4, R8 ;  /* 0x000000040b087825 */ /* 0x004fca00078e0208 */
[----:B------:R-:W2:Y:S04]  /*0170*/  @!P0 LDG.E.EL R4, desc[UR4][R8.64] ;  /* 0x0000000408048981 */ /* 0x000ea8000c2e1900 */
[----:B------:R3:W2:Y:S01]  /*0180*/  @!P0 LDG.E.EL R5, desc[UR4][R8.64] ;  /* 0x0000000408058981 */ /* 0x0006a2000c2e1900 */
[----:B------:R-:W-:Y:S02]  /*0190*/  CS2R R6, SRZ ;  /* 0x0000000000067805 */ /* 0x000fe4000001ff00 */
[----:B------:R-:W-:Y:S01]  /*01a0*/  CS2R R2, SRZ ;  /* 0x0000000000027805 */ /* 0x000fe2000001ff00 */
[----:B----4-:R-:W-:-:S04]  /*01b0*/  IMAD.WIDE R14, R11, 0x4, R14 ;  /* 0x000000040b0e7825 */ /* 0x010fc800078e020e */
[----:B-----5:R-:W-:Y:S01]  /*01c0*/  IMAD.WIDE R12, R0, 0x4, R12 ;  /* 0x00000004000c7825 */ /* 0x020fe200078e020c */
[----:B------:R-:W4:Y:S01]  /*01d0*/  @!P0 LDG.E.EL R7, desc[UR4][R14.64] ;  /* 0x000000040e078981 */ /* 0x000f22000c2e1900 */
[----:B---3--:R-:W-:Y:S02]  /*01e0*/  CS2R R8, SRZ ;  /* 0x0000000000087805 */ /* 0x008fe4000001ff00 */
[C---:B0-----:R-:W-:Y:S01]  /*01f0*/  IMAD.WIDE R16, R11.reuse, 0x4, R16 ;  /* 0x000000040b107825 */ /* 0x041fe200078e0210 */
[----:B------:R-:W3:Y:S03]  /*0200*/  @!P0 LDG.E.EL R6, desc[UR4][R14.64] ;  /* 0x000000040e068981 */ /* 0x000ee6000c2e1900 */
[----:B-1----:R-:W-:Y:S01]  /*0210*/  IMAD.WIDE R18, R11, 0x4, R18 ;  /* 0x000000040b127825 */ /* 0x002fe200078e0212 */
[----:B------:R0:W4:Y:S01]  /*0220*/  @!P0 LDG.E.64 R2, desc[UR4][R12.64] ;  /* 0x000000040c028981 */ /* 0x000122000c1e1b00 */
[----:B------:R-:W-:-:S03]  /*0230*/  CS2R R10, SRZ ;  /* 0x00000000000a7805 */ /* 0x000fc6000001ff00 */
[----:B------:R-:W5:Y:S04]  /*0240*/  @!P0 LDG.E.EL R8, desc[UR4][R16.64] ;  /* 0x0000000410088981 */ /* 0x000f68000c2e1900 */
[----:B------:R-:W3:Y:S04]  /*0250*/  @!P0 LDG.E.EL R11, desc[UR4][R16.64] ;  /* 0x00000004100b8981 */ /* 0x000ee8000c2e1900 */
[----:B------:R-:W3:Y:S04]  /*0260*/  @!P0 LDG.E.EL R10, desc[UR4][R18.64] ;  /* 0x00000004120a8981 */ /* 0x000ee8000c2e1900 */
[----:B------:R-:W5:Y:S01]  /*0270*/  @!P0 LDG.E.EL R9, desc[UR4][R18.64] ;  /* 0x0000000412098981 */ /* 0x000f62000c2e1900 */
[----:B--2---:R-:W-:Y:S01]  /*0280*/  FADD R4, R4, 9.9999997473787516356e-06 ;  /* 0x3727c5ac04047421 */ /* 0x004fe20000000000 */
[----:B------:R-:W-:-:S03]  /*0290*/  FADD R5, R5, 9.9999997473787516356e-06 ;  /* 0x3727c5ac05057421 */ /* 0x000fc60000000000 */
[----:B0-----:R-:W0:Y:S08]  /*02a0*/  MUFU.SQRT R12, R4 ;  /* 0x00000004000c7308 */ /* 0x001e300000002000 */
[----:B------:R-:W1:Y:S01]  /*02b0*/  MUFU.SQRT R13, R5 ;  /* 0x00000005000d7308 */ /* 0x000e620000002000 */
[C---:B0-----:R-:W-:Y:S02]  /*02c0*/  FSETP.GT.AND P1, PT, R12.reuse, 8.50705917302346158658e+37, PT ;  /* 0x7e8000000c00780b */ /* 0x041fe40003f24000 */
[----:B------:R-:W-:-:S02]  /*02d0*/  FSETP.GEU.AND P3, PT, R12, 1.175494350822287508e-38, PT ;  /* 0x008000000c00780b */ /* 0x000fc40003f6e000 */
[C---:B-1----:R-:W-:Y:S02]  /*02e0*/  FSETP.GT.AND P2, PT, R13.reuse, 8.50705917302346158658e+37, PT ;  /* 0x7e8000000d00780b */ /* 0x042fe40003f44000 */
[----:B------:R-:W-:-:S07]  /*02f0*/  FSETP.GEU.AND P4, PT, R13, 1.175494350822287508e-38, PT ;  /* 0x008000000d00780b */ /* 0x000fce0003f8e000 */
[----:B------:R-:W-:-:S04]  /*0300*/  @P1 FMUL R12, R12, 0.25 ;  /* 0x3e8000000c0c1820 */ /* 0x000fc80000400000 */
[----:B------:R-:W-:Y:S01]  /*0310*/  @!P3 FMUL R12, R12, 16777216 ;  /* 0x4b8000000c0cb820 */ /* 0x000fe20000400000 */
[----:B------:R-:W-:-:S04]  /*0320*/  @P2 FMUL R13, R13, 0.25 ;  /* 0x3e8000000d0d2820 */ /* 0x000fc80000400000 */
[----:B------:R-:W-:Y:S01]  /*0330*/  @!P4 FMUL R13, R13, 16777216 ;  /* 0x4b8000000d0dc820 */ /* 0x000fe20000400000 */
[----:B------:R-:W0:Y:S01]  /*0340*/  MUFU.RCP R12, R12 ;  /* 0x0000000c000c7308 */ /* 0x000e220000001000 */
[----:B------:R-:W-:-:S07]  /*0350*/  IMAD.MOV.U32 R4, RZ, RZ, 0x3e800000 ;  /* 0x3e800000ff047424 */ /* 0x000fce00078e00ff */
[----:B------:R-:W1:Y:S01]  /*0360*/  MUFU.RCP R13, R13 ;  /* 0x0000000d000d7308 */ /* 0x000e620000001000 */
[C---:B------:R-:W-:Y:S02]  /*0370*/  FSEL R5, R4.reuse, 1, P1 ;  /* 0x3f80000004057808 */ /* 0x040fe40000800000 */
[----:B------:R-:W-:-:S03]  /*0380*/  FSEL R4, R4, 1, P2 ;  /* 0x3f80000004047808 */ /* 0x000fc60001000000 */
[----:B------:R-:W-:Y:S02]  /*0390*/  @!P3 FMUL R5, R5, 16777216 ;  /* 0x4b8000000505b820 */ /* 0x000fe40000400000 */
[----:B------:R-:W-:Y:S01]  /*03a0*/  @!P4 FMUL R4, R4, 16777216 ;  /* 0x4b8000000404c820 */ /* 0x000fe20000400000 */
[----:B----4-:R-:W-:Y:S01]  /*03b0*/  FADD R2, -R7, R2 ;  /* 0x0000000207027221 */ /* 0x010fe20000000100 */
[----:B0-----:R-:W-:Y:S01]  /*03c0*/  FMUL R5, R12, R5 ;  /* 0x000000050c057220 */ /* 0x001fe20000400000 */
[----:B---3--:R-:W-:Y:S01]  /*03d0*/  FADD R3, -R6, R3 ;  /* 0x0000000306037221 */ /* 0x008fe20000000100 */
[----:B-1----:R-:W-:Y:S02]  /*03e0*/  FMUL R4, R13, R4 ;  /* 0x000000040d047220 */ /* 0x002fe40000400000 */
[----:B------:R-:W-:Y:S02]  /*03f0*/  FMUL R5, R2, R5 ;  /* 0x0000000502057220 */ /* 0x000fe40000400000 */
[----:B------:R-:W-:-:S02]  /*0400*/  FMUL R4, R3, R4 ;  /* 0x0000000403047220 */ /* 0x000fc40000400000 */
[----:B------:R-:W-:Y:S01]  /*0410*/  FFMA R5, R5, R11, R10 ;  /* 0x0000000b05057223 */ /* 0x000fe2000000000a */
[----:B------:R-:W0:Y:S01]  /*0420*/  LDC.64 R2, c[0x0][0x238] ;  /* 0x00008e00ff027b82 */ /* 0x000e220000000a00 */
[----:B-----5:R-:W-:-:S03]  /*0430*/  FFMA R4, R4, R8, R9 ;  /* 0x0000000804047223 */ /* 0x020fc60000000009 */
[C---:B------:R-:W-:Y:S02]  /*0440*/  FSETP.GTU.AND P1, PT, R5.reuse, RZ, PT ;  /* 0x000000ff0500720b */ /* 0x040fe40003f2c000 */
[C---:B------:R-:W-:Y:S02]  /*0450*/  FSETP.GTU.AND P2, PT, R4.reuse, RZ, PT ;  /* 0x000000ff0400720b */ /* 0x040fe40003f4c000 */
[----:B------:R-:W-:Y:S02]  /*0460*/  FSEL R6, R5, RZ, P1 ;  /* 0x000000ff05067208 */ /* 0x000fe40000800000 */
[----:B------:R-:W-:Y:S02]  /*0470*/  FSEL R7, R4, RZ, P2 ;  /* 0x000000ff04077208 */ /* 0x000fe40001000000 */
[----:B------:R-:W-:Y:S02]  /*0480*/  FSETP.GEU.AND P3, PT, R6, 6, PT ;  /* 0x40c000000600780b */ /* 0x000fe40003f6e000 */
[----:B------:R-:W-:-:S02]  /*0490*/  FSETP.GEU.AND P4, PT, R7, 6, PT ;  /* 0x40c000000700780b */ /* 0x000fc40003f8e000 */
[----:B------:R-:W-:Y:S02]  /*04a0*/  FSETP.NAN.AND P1, PT, R6, R6, PT ;  /* 0x000000060600720b */ /* 0x000fe40003f28000 */
[----:B------:R-:W-:Y:S01]  /*04b0*/  FSETP.NAN.AND P2, PT, R7, R7, PT ;  /* 0x000000070700720b */ /* 0x000fe20003f48000 */
[----:B0-----:R-:W-:-:S06]  /*04c0*/  IMAD.WIDE R2, R0, 0x4, R2 ;  /* 0x0000000400027825 */ /* 0x001fcc00078e0202 */
[----:B------:R-:W-:Y:S02]  /*04d0*/  @P3 SEL R6, R6, 0x40c00000, P1 ;  /* 0x40c0000006063807 */ /* 0x000fe40000800000 */
[----:B------:R-:W-:Y:S01]  /*04e0*/  @P4 SEL R7, R7, 0x40c00000, P2 ;  /* 0x40c0000007074807 */ /* 0x000fe20001000000 */
[----:B------:R-:W-:Y:S06]  /*04f0*/  @P0 EXIT ;  /* 0x000000000000094d */ /* 0x000fec0003800000 */
[----:B------:R-:W-:Y:S01]  /*0500*/  STG.E.64 desc[UR4][R2.64], R6 ;  /* 0x0000000602007986 */ /* 0x000fe2000c101b04 */
[----:B------:R-:W-:Y:S05]  /*0510*/  EXIT ;  /* 0x000000000000794d */ /* 0x000fea0003800000 */
.L_x_0:
[----:B------:R-:W-:-:S00]  /*0520*/  BRA `(.L_x_0) ;  /* 0xfffffffc00fc7947 */ /* 0x000fc0000383ffff */
[----:B------:R-:W-:-:S00]  /*0530*/  NOP ;  /* 0x0000000000007918 */ /* 0x000fc00000000000 */
        /* <DEDUP_REMOVED lines=12> */
.L_x_1:


//--------------------- .nv.global.init           --------------------------
	.section	.nv.global.init,"aw",@progbits
.nv.global.init:
	.type		_$_str,@object
	.size		_$_str,(_$_str_$_2 - _$_str)
_$_str:
        /*0000*/ 	.byte	0x5f, 0x5f, 0x43, 0x55, 0x44, 0x41, 0x5f, 0x46, 0x54, 0x5a, 0x00
	.type		_$_str_$_2,@object
	.size		_$_str_$_2,(.L_1 - _$_str_$_2)
_$_str_$_2:
        /*000b*/ 	.byte	0x5f, 0x5f, 0x43, 0x55, 0x44, 0x41, 0x5f, 0x50, 0x52, 0x45, 0x43, 0x5f, 0x53, 0x51, 0x52, 0x54
        /*001b*/ 	.byte	0x00
.L_1:


//--------------------- .nv.constant0.triton_poi_fused__native_batch_norm_legit_no_training_hardtanh_3 --------------------------
	.section	.nv.constant0.triton_poi_fused__native_batch_norm_legit_no_training_hardtanh_3,"a",@progbits
	.sectionflags	@""
	.align	4
.nv.constant0.triton_poi_fused__native_batch_norm_legit_no_training_hardtanh_3:
	.zero		580
